//
// Generated by NVIDIA NVVM Compiler
//
// Compiler Build ID: CL-36424714
// Cuda compilation tools, release 13.0, V13.0.88
// Based on NVVM 20.0.0
//

.version 9.0
.target sm_100
.address_size 64

	// .globl	itop_kernel

.visible .entry itop_kernel(
	.param .u64 .ptr .align 1 itop_kernel_param_0,
	.param .u64 .ptr .align 1 itop_kernel_param_1,
	.param .u32 itop_kernel_param_2,
	.param .u32 itop_kernel_param_3
)
{
	.reg .pred 	%p<9>;
	.reg .b16 	%rs<16>;
	.reg .b32 	%r<37>;
	.reg .b64 	%rd<41>;

	ld.param.u64 	%rd21, [itop_kernel_param_0];
	ld.param.u64 	%rd22, [itop_kernel_param_1];
	ld.param.u32 	%r13, [itop_kernel_param_2];
	ld.param.u32 	%r14, [itop_kernel_param_3];
	cvta.to.global.u64 	%rd23, %rd22;
	cvta.to.global.u64 	%rd1, %rd21;
	mov.u32 	%r15, %ntid.x;
	mov.u32 	%r16, %ctaid.x;
	mad.lo.s32 	%r17, %r14, %r15, %r14;
	mul.lo.s32 	%r34, %r17, %r16;
	cvt.s64.s32 	%rd24, %r34;
	add.s64 	%rd34, %rd23, %rd24;
	mul.hi.s32 	%r18, %r13, 1431655766;
	shr.u32 	%r19, %r18, 31;
	add.s32 	%r2, %r18, %r19;
	cvt.s64.s32 	%rd25, %r2;
	add.s64 	%rd39, %rd34, %rd25;
	add.s64 	%rd38, %rd39, %rd25;
	setp.lt.s32 	%p1, %r14, 1;
	setp.ge.s32 	%p2, %r34, %r13;
	or.pred  	%p3, %p1, %p2;
	@%p3 bra 	$L__BB0_8;
	add.s32 	%r20, %r34, %r14;
	min.s32 	%r3, %r20, %r13;
	add.s32 	%r21, %r34, 3;
	max.s32 	%r22, %r3, %r21;
	sub.s32 	%r23, %r22, %r34;
	add.s32 	%r24, %r23, -3;
	setp.ne.s32 	%p4, %r24, 0;
	selp.u32 	%r25, 1, 0, %p4;
	selp.s32 	%r26, -1, 0, %p4;
	add.s32 	%r27, %r24, %r26;
	mul.hi.u32 	%r28, %r27, -1431655765;
	shr.u32 	%r29, %r28, 1;
	add.s32 	%r4, %r29, %r25;
	and.b32  	%r30, %r4, 3;
	setp.eq.s32 	%p5, %r30, 3;
	@%p5 bra 	$L__BB0_5;
	add.s32 	%r31, %r4, 1;
	and.b32  	%r32, %r31, 3;
	neg.s32 	%r33, %r32;
	add.s64 	%rd5, %rd1, 1;
	mul.wide.s32 	%rd6, %r2, 2;
$L__BB0_3:
	.pragma "nounroll";
	cvt.s64.s32 	%rd27, %r34;
	add.s64 	%rd28, %rd5, %rd27;
	add.s64 	%rd29, %rd34, %rd6;
	add.s64 	%rd30, %rd34, %rd25;
	ld.global.u8 	%rs1, [%rd28+-1];
	add.s64 	%rd8, %rd34, 1;
	st.global.u8 	[%rd34], %rs1;
	ld.global.u8 	%rs2, [%rd28];
	st.global.u8 	[%rd30], %rs2;
	add.s32 	%r34, %r34, 3;
	ld.global.u8 	%rs3, [%rd28+1];
	st.global.u8 	[%rd29], %rs3;
	add.s32 	%r33, %r33, 1;
	setp.ne.s32 	%p6, %r33, 0;
	mov.u64 	%rd34, %rd8;
	@%p6 bra 	$L__BB0_3;
	add.s64 	%rd38, %rd8, %rd6;
	add.s64 	%rd39, %rd8, %rd25;
	mov.u64 	%rd34, %rd8;
$L__BB0_5:
	setp.lt.u32 	%p7, %r4, 3;
	@%p7 bra 	$L__BB0_8;
	add.s64 	%rd14, %rd1, 5;
$L__BB0_7:
	cvt.s64.s32 	%rd32, %r34;
	add.s64 	%rd33, %rd14, %rd32;
	ld.global.u8 	%rs4, [%rd33+-5];
	st.global.u8 	[%rd34], %rs4;
	ld.global.u8 	%rs5, [%rd33+-4];
	st.global.u8 	[%rd39], %rs5;
	ld.global.u8 	%rs6, [%rd33+-3];
	st.global.u8 	[%rd38], %rs6;
	ld.global.u8 	%rs7, [%rd33+-2];
	st.global.u8 	[%rd34+1], %rs7;
	ld.global.u8 	%rs8, [%rd33+-1];
	st.global.u8 	[%rd39+1], %rs8;
	ld.global.u8 	%rs9, [%rd33];
	st.global.u8 	[%rd38+1], %rs9;
	ld.global.u8 	%rs10, [%rd33+1];
	st.global.u8 	[%rd34+2], %rs10;
	ld.global.u8 	%rs11, [%rd33+2];
	st.global.u8 	[%rd39+2], %rs11;
	ld.global.u8 	%rs12, [%rd33+3];
	st.global.u8 	[%rd38+2], %rs12;
	ld.global.u8 	%rs13, [%rd33+4];
	st.global.u8 	[%rd34+3], %rs13;
	ld.global.u8 	%rs14, [%rd33+5];
	st.global.u8 	[%rd39+3], %rs14;
	add.s32 	%r34, %r34, 12;
	ld.global.u8 	%rs15, [%rd33+6];
	add.s64 	%rd18, %rd38, 4;
	st.global.u8 	[%rd38+3], %rs15;
	setp.lt.s32 	%p8, %r34, %r3;
	add.s64 	%rd34, %rd34, 4;
	add.s64 	%rd39, %rd39, 4;
	mov.u64 	%rd38, %rd18;
	@%p8 bra 	$L__BB0_7;
$L__BB0_8:
	ret;

}
	// .globl	ptoi_kernel
.visible .entry ptoi_kernel(
	.param .u64 .ptr .align 1 ptoi_kernel_param_0,
	.param .u64 .ptr .align 1 ptoi_kernel_param_1,
	.param .u64 .ptr .align 1 ptoi_kernel_param_2,
	.param .u64 .ptr .align 1 ptoi_kernel_param_3,
	.param .u32 ptoi_kernel_param_4,
	.param .u32 ptoi_kernel_param_5
)
{
	.reg .pred 	%p<9>;
	.reg .b16 	%rs<16>;
	.reg .b32 	%r<43>;
	.reg .b64 	%rd<26>;

	ld.param.u64 	%rd10, [ptoi_kernel_param_0];
	ld.param.u64 	%rd11, [ptoi_kernel_param_1];
	ld.param.u64 	%rd12, [ptoi_kernel_param_2];
	ld.param.u64 	%rd13, [ptoi_kernel_param_3];
	ld.param.u32 	%r17, [ptoi_kernel_param_4];
	ld.param.u32 	%r18, [ptoi_kernel_param_5];
	cvta.to.global.u64 	%rd1, %rd12;
	cvta.to.global.u64 	%rd2, %rd11;
	cvta.to.global.u64 	%rd3, %rd13;
	cvta.to.global.u64 	%rd4, %rd10;
	mov.u32 	%r19, %ntid.x;
	mov.u32 	%r20, %ctaid.x;
	mov.u32 	%r21, %tid.x;
	mad.lo.s32 	%r22, %r19, %r20, %r21;
	mul.lo.s32 	%r39, %r22, %r18;
	setp.lt.s32 	%p1, %r18, 1;
	setp.ge.s32 	%p2, %r39, %r17;
	or.pred  	%p3, %p1, %p2;
	@%p3 bra 	$L__BB1_7;
	add.s32 	%r23, %r39, %r18;
	min.s32 	%r2, %r23, %r17;
	add.s32 	%r24, %r39, 3;
	max.s32 	%r25, %r2, %r24;
	sub.s32 	%r26, %r25, %r39;
	add.s32 	%r27, %r26, -3;
	setp.ne.s32 	%p4, %r27, 0;
	selp.u32 	%r28, 1, 0, %p4;
	selp.s32 	%r29, -1, 0, %p4;
	add.s32 	%r30, %r27, %r29;
	mul.hi.u32 	%r31, %r30, -1431655765;
	shr.u32 	%r32, %r31, 1;
	add.s32 	%r3, %r32, %r28;
	and.b32  	%r33, %r3, 3;
	setp.eq.s32 	%p5, %r33, 3;
	mov.u32 	%r40, %r39;
	@%p5 bra 	$L__BB1_4;
	add.s64 	%rd5, %rd3, 1;
	add.s32 	%r34, %r3, 1;
	and.b32  	%r35, %r34, 3;
	neg.s32 	%r36, %r35;
	mov.u32 	%r40, %r39;
$L__BB1_3:
	.pragma "nounroll";
	cvt.s64.s32 	%rd14, %r39;
	add.s64 	%rd15, %rd1, %rd14;
	add.s64 	%rd16, %rd2, %rd14;
	add.s64 	%rd17, %rd4, %rd14;
	cvt.s64.s32 	%rd18, %r40;
	add.s64 	%rd19, %rd5, %rd18;
	ld.global.u8 	%rs1, [%rd17];
	st.global.u8 	[%rd19+-1], %rs1;
	ld.global.u8 	%rs2, [%rd16];
	st.global.u8 	[%rd19], %rs2;
	ld.global.u8 	%rs3, [%rd15];
	st.global.u8 	[%rd19+1], %rs3;
	add.s32 	%r40, %r40, 3;
	add.s32 	%r39, %r39, 1;
	add.s32 	%r36, %r36, 1;
	setp.ne.s32 	%p6, %r36, 0;
	@%p6 bra 	$L__BB1_3;
$L__BB1_4:
	setp.lt.u32 	%p7, %r3, 3;
	@%p7 bra 	$L__BB1_7;
	add.s64 	%rd6, %rd3, 5;
	add.s64 	%rd7, %rd4, 1;
	add.s64 	%rd8, %rd1, 3;
	add.s64 	%rd9, %rd2, 3;
$L__BB1_6:
	cvt.s64.s32 	%rd20, %r40;
	add.s64 	%rd21, %rd6, %rd20;
	cvt.s64.s32 	%rd22, %r39;
	add.s64 	%rd23, %rd7, %rd22;
	add.s64 	%rd24, %rd8, %rd22;
	add.s64 	%rd25, %rd9, %rd22;
	ld.global.u8 	%rs4, [%rd23+-1];
	st.global.u8 	[%rd21+-5], %rs4;
	ld.global.u8 	%rs5, [%rd25+-3];
	st.global.u8 	[%rd21+-4], %rs5;
	ld.global.u8 	%rs6, [%rd24+-3];
	st.global.u8 	[%rd21+-3], %rs6;
	ld.global.u8 	%rs7, [%rd23];
	st.global.u8 	[%rd21+-2], %rs7;
	ld.global.u8 	%rs8, [%rd25+-2];
	st.global.u8 	[%rd21+-1], %rs8;
	ld.global.u8 	%rs9, [%rd24+-2];
	st.global.u8 	[%rd21], %rs9;
	ld.global.u8 	%rs10, [%rd23+1];
	st.global.u8 	[%rd21+1], %rs10;
	ld.global.u8 	%rs11, [%rd25+-1];
	st.global.u8 	[%rd21+2], %rs11;
	ld.global.u8 	%rs12, [%rd24+-1];
	st.global.u8 	[%rd21+3], %rs12;
	ld.global.u8 	%rs13, [%rd23+2];
	st.global.u8 	[%rd21+4], %rs13;
	ld.global.u8 	%rs14, [%rd25];
	st.global.u8 	[%rd21+5], %rs14;
	ld.global.u8 	%rs15, [%rd24];
	st.global.u8 	[%rd21+6], %rs15;
	add.s32 	%r40, %r40, 12;
	add.s32 	%r39, %r39, 4;
	setp.lt.s32 	%p8, %r40, %r2;
	@%p8 bra 	$L__BB1_6;
$L__BB1_7:
	ret;

}


// ===== COMPILED SASS (sm_100) =====

	.target	sm_100

	.elftype	@"ET_EXEC"


//--------------------- .note.nv.tkinfo           --------------------------
	.section	.note.nv.tkinfo,"",@"SHT_NOTE"
	.sectionflags	@"SHF_NOTE_NV_TKINFO"
	.tkinfo
        /*0018*/ 	.word	0x00000002
        /*0030*/ 	.string	""
        /*0030*/ 	.string	"ptxas"
        /*0030*/ 	.string	"Cuda compilation tools, release 13.0, V13.0.88"
        /*0030*/ 	.string	"Build cuda_13.0.r13.0/compiler.36424714_0"
        /*0030*/ 	.string	"-arch sm_100 -m 64 "



//--------------------- .note.nv.cuinfo           --------------------------
	.section	.note.nv.cuinfo,"",@"SHT_NOTE"
	.sectionflags	@"SHF_NOTE_NV_CUINFO"
        /*0018*/ 	.short	0x0002
        /*001a*/ 	.short	0x0064
        /*001c*/ 	.short	0x0082
	.zero		2


//--------------------- .nv.info                  --------------------------
	.section	.nv.info,"",@"SHT_CUDA_INFO"
	.align	4


	//----- nvinfo : EIATTR_REGCOUNT
	.align		4
        /*0000*/ 	.byte	0x04, 0x2f
        /*0002*/ 	.short	(.L_1 - .L_0)
	.align		4
.L_0:
        /*0004*/ 	.word	index@(itop_kernel)
        /*0008*/ 	.word	0x0000001e


	//----- nvinfo : EIATTR_FRAME_SIZE
	.align		4
.L_1:
        /*000c*/ 	.byte	0x04, 0x11
        /*000e*/ 	.short	(.L_3 - .L_2)
	.align		4
.L_2:
        /*0010*/ 	.word	index@(itop_kernel)
        /*0014*/ 	.word	0x00000000


	//----- nvinfo : EIATTR_REGCOUNT
	.align		4
.L_3:
        /*0018*/ 	.byte	0x04, 0x2f
        /*001a*/ 	.short	(.L_5 - .L_4)
	.align		4
.L_4:
        /*001c*/ 	.word	index@(ptoi_kernel)
        /*0020*/ 	.word	0x0000001e


	//----- nvinfo : EIATTR_FRAME_SIZE
	.align		4
.L_5:
        /*0024*/ 	.byte	0x04, 0x11
        /*0026*/ 	.short	(.L_7 - .L_6)
	.align		4
.L_6:
        /*0028*/ 	.word	index@(ptoi_kernel)
        /*002c*/ 	.word	0x00000000


	//----- nvinfo : EIATTR_MIN_STACK_SIZE
	.align		4
.L_7:
        /*0030*/ 	.byte	0x04, 0x12
        /*0032*/ 	.short	(.L_9 - .L_8)
	.align		4
.L_8:
        /*0034*/ 	.word	index@(ptoi_kernel)
        /*0038*/ 	.word	0x00000000


	//----- nvinfo : EIATTR_MIN_STACK_SIZE
	.align		4
.L_9:
        /*003c*/ 	.byte	0x04, 0x12
        /*003e*/ 	.short	(.L_11 - .L_10)
	.align		4
.L_10:
        /*0040*/ 	.word	index@(itop_kernel)
        /*0044*/ 	.word	0x00000000
.L_11:


//--------------------- .nv.compat                --------------------------
	.section	.nv.compat,"",@"SHT_CUDA_COMPAT_INFO"
	.align	4
        /*0000*/ 	.byte	0x02, 0x09, 0x00, 0x00, 0x02, 0x02, 0x01, 0x00, 0x02, 0x05, 0x05, 0x00, 0x03, 0x07, 0x01, 0x01
        /*0010*/ 	.byte	0x02, 0x03, 0x00, 0x00, 0x02, 0x06, 0x01, 0x00, 0x04, 0x0b, 0x08, 0x00, 0x09, 0x00, 0x00, 0x00
        /*0020*/ 	.byte	0x00, 0x00, 0x00, 0x00


//--------------------- .nv.info.ptoi_kernel      --------------------------
	.section	.nv.info.ptoi_kernel,"",@"SHT_CUDA_INFO"
	.sectionflags	@""
	.align	4


	//----- nvinfo : EIATTR_CUDA_API_VERSION
	.align		4
        /*0000*/ 	.byte	0x04, 0x37
        /*0002*/ 	.short	(.L_13 - .L_12)
.L_12:
        /*0004*/ 	.word	0x00000082


	//----- nvinfo : EIATTR_KPARAM_INFO
	.align		4
.L_13:
        /*0008*/ 	.byte	0x04, 0x17
        /*000a*/ 	.short	(.L_15 - .L_14)
.L_14:
        /*000c*/ 	.word	0x00000000
        /*0010*/ 	.short	0x0005
        /*0012*/ 	.short	0x0024
        /*0014*/ 	.byte	0x00, 0xf0, 0x11, 0x00


	//----- nvinfo : EIATTR_KPARAM_INFO
	.align		4
.L_15:
        /*0018*/ 	.byte	0x04, 0x17
        /*001a*/ 	.short	(.L_17 - .L_16)
.L_16:
        /*001c*/ 	.word	0x00000000
        /*0020*/ 	.short	0x0004
        /*0022*/ 	.short	0x0020
        /*0024*/ 	.byte	0x00, 0xf0, 0x11, 0x00


	//----- nvinfo : EIATTR_KPARAM_INFO
	.align		4
.L_17:
        /*0028*/ 	.byte	0x04, 0x17
        /*002a*/ 	.short	(.L_19 - .L_18)
.L_18:
        /*002c*/ 	.word	0x00000000
        /*0030*/ 	.short	0x0003
        /*0032*/ 	.short	0x0018
        /*0034*/ 	.byte	0x00, 0xf5, 0x21, 0x00


	//----- nvinfo : EIATTR_KPARAM_INFO
	.align		4
.L_19:
        /*0038*/ 	.byte	0x04, 0x17
        /*003a*/ 	.short	(.L_21 - .L_20)
.L_20:
        /*003c*/ 	.word	0x00000000
        /*0040*/ 	.short	0x0002
        /*0042*/ 	.short	0x0010
        /*0044*/ 	.byte	0x00, 0xf5, 0x21, 0x00


	//----- nvinfo : EIATTR_KPARAM_INFO
	.align		4
.L_21:
        /*0048*/ 	.byte	0x04, 0x17
        /*004a*/ 	.short	(.L_23 - .L_22)
.L_22:
        /*004c*/ 	.word	0x00000000
        /*0050*/ 	.short	0x0001
        /*0052*/ 	.short	0x0008
        /*0054*/ 	.byte	0x00, 0xf5, 0x21, 0x00


	//----- nvinfo : EIATTR_KPARAM_INFO
	.align		4
.L_23:
        /*0058*/ 	.byte	0x04, 0x17
        /*005a*/ 	.short	(.L_25 - .L_24)
.L_24:
        /*005c*/ 	.word	0x00000000
        /*0060*/ 	.short	0x0000
        /*0062*/ 	.short	0x0000
        /*0064*/ 	.byte	0x00, 0xf5, 0x21, 0x00


	//----- nvinfo : EIATTR_SPARSE_MMA_MASK
	.align		4
.L_25:
        /*0068*/ 	.byte	0x03, 0x50
        /*006a*/ 	.short	0x0000


	//----- nvinfo : EIATTR_MAXREG_COUNT
	.align		4
        /*006c*/ 	.byte	0x03, 0x1b
        /*006e*/ 	.short	0x00ff


	//----- nvinfo : EIATTR_MERCURY_ISA_VERSION
	.align		4
        /*0070*/ 	.byte	0x03, 0x5f
        /*0072*/ 	.short	0x0101


	//----- nvinfo : EIATTR_VRC_CTA_INIT_COUNT
	.align		4
        /*0074*/ 	.byte	0x02, 0x4a
	.zero		1
	.zero		1


	//----- nvinfo : EIATTR_EXIT_INSTR_OFFSETS
	.align		4
        /*0078*/ 	.byte	0x04, 0x1c
        /*007a*/ 	.short	(.L_27 - .L_26)


	//   ....[0]....
.L_26:
        /*007c*/ 	.word	0x00000090


	//   ....[1]....
        /*0080*/ 	.word	0x000003c0


	//   ....[2]....
        /*0084*/ 	.word	0x00000660


	//----- nvinfo : EIATTR_CRS_STACK_SIZE
	.align		4
.L_27:
        /*0088*/ 	.byte	0x04, 0x1e
        /*008a*/ 	.short	(.L_29 - .L_28)
.L_28:
        /*008c*/ 	.word	0x00000000


	//----- nvinfo : EIATTR_CBANK_PARAM_SIZE
	.align		4
.L_29:
        /*0090*/ 	.byte	0x03, 0x19
        /*0092*/ 	.short	0x0028


	//----- nvinfo : EIATTR_PARAM_CBANK
	.align		4
        /*0094*/ 	.byte	0x04, 0x0a
        /*0096*/ 	.short	(.L_31 - .L_30)
	.align		4
.L_30:
        /*0098*/ 	.word	index@(.nv.constant0.ptoi_kernel)
        /*009c*/ 	.short	0x0380
        /*009e*/ 	.short	0x0028


	//----- nvinfo : EIATTR_SW_WAR
	.align		4
.L_31:
        /*00a0*/ 	.byte	0x04, 0x36
        /*00a2*/ 	.short	(.L_33 - .L_32)
.L_32:
        /*00a4*/ 	.word	0x00000008
.L_33:


//--------------------- .nv.info.itop_kernel      --------------------------
	.section	.nv.info.itop_kernel,"",@"SHT_CUDA_INFO"
	.sectionflags	@""
	.align	4


	//----- nvinfo : EIATTR_CUDA_API_VERSION
	.align		4
        /*0000*/ 	.byte	0x04, 0x37
        /*0002*/ 	.short	(.L_35 - .L_34)
.L_34:
        /*0004*/ 	.word	0x00000082


	//----- nvinfo : EIATTR_KPARAM_INFO
	.align		4
.L_35:
        /*0008*/ 	.byte	0x04, 0x17
        /*000a*/ 	.short	(.L_37 - .L_36)
.L_36:
        /*000c*/ 	.word	0x00000000
        /*0010*/ 	.short	0x0003
        /*0012*/ 	.short	0x0014
        /*0014*/ 	.byte	0x00, 0xf0, 0x11, 0x00


	//----- nvinfo : EIATTR_KPARAM_INFO
	.align		4
.L_37:
        /*0018*/ 	.byte	0x04, 0x17
        /*001a*/ 	.short	(.L_39 - .L_38)
.L_38:
        /*001c*/ 	.word	0x00000000
        /*0020*/ 	.short	0x0002
        /*0022*/ 	.short	0x0010
        /*0024*/ 	.byte	0x00, 0xf0, 0x11, 0x00


	//----- nvinfo : EIATTR_KPARAM_INFO
	.align		4
.L_39:
        /*0028*/ 	.byte	0x04, 0x17
        /*002a*/ 	.short	(.L_41 - .L_40)
.L_40:
        /*002c*/ 	.word	0x00000000
        /*0030*/ 	.short	0x0001
        /*0032*/ 	.short	0x0008
        /*0034*/ 	.byte	0x00, 0xf5, 0x21, 0x00


	//----- nvinfo : EIATTR_KPARAM_INFO
	.align		4
.L_41:
        /*0038*/ 	.byte	0x04, 0x17
        /*003a*/ 	.short	(.L_43 - .L_42)
.L_42:
        /*003c*/ 	.word	0x00000000
        /*0040*/ 	.short	0x0000
        /*0042*/ 	.short	0x0000
        /*0044*/ 	.byte	0x00, 0xf5, 0x21, 0x00


	//----- nvinfo : EIATTR_SPARSE_MMA_MASK
	.align		4
.L_43:
        /*0048*/ 	.byte	0x03, 0x50
        /*004a*/ 	.short	0x0000


	//----- nvinfo : EIATTR_MAXREG_COUNT
	.align		4
        /*004c*/ 	.byte	0x03, 0x1b
        /*004e*/ 	.short	0x00ff


	//----- nvinfo : EIATTR_MERCURY_ISA_VERSION
	.align		4
        /*0050*/ 	.byte	0x03, 0x5f
        /*0052*/ 	.short	0x0101


	//----- nvinfo : EIATTR_VRC_CTA_INIT_COUNT
	.align		4
        /*0054*/ 	.byte	0x02, 0x4a
	.zero		1
	.zero		1


	//----- nvinfo : EIATTR_EXIT_INSTR_OFFSETS
	.align		4
        /*0058*/ 	.byte	0x04, 0x1c
        /*005a*/ 	.short	(.L_45 - .L_44)


	//   ....[0]....
.L_44:
        /*005c*/ 	.word	0x00000080


	//   ....[1]....
        /*0060*/ 	.word	0x00000440


	//   ....[2]....
        /*0064*/ 	.word	0x000006e0


	//----- nvinfo : EIATTR_CBANK_PARAM_SIZE
	.align		4
.L_45:
        /*0068*/ 	.byte	0x03, 0x19
        /*006a*/ 	.short	0x0018


	//----- nvinfo : EIATTR_PARAM_CBANK
	.align		4
        /*006c*/ 	.byte	0x04, 0x0a
        /*006e*/ 	.short	(.L_47 - .L_46)
	.align		4
.L_46:
        /*0070*/ 	.word	index@(.nv.constant0.itop_kernel)
        /*0074*/ 	.short	0x0380
        /*0076*/ 	.short	0x0018


	//----- nvinfo : EIATTR_SW_WAR
	.align		4
.L_47:
        /*0078*/ 	.byte	0x04, 0x36
        /*007a*/ 	.short	(.L_49 - .L_48)
.L_48:
        /*007c*/ 	.word	0x00000008
.L_49:


//--------------------- .nv.callgraph             --------------------------
	.section	.nv.callgraph,"",@"SHT_CUDA_CALLGRAPH"
	.align	4
	.sectionentsize	8
	.align		4
        /*0000*/ 	.word	0x00000000
	.align		4
        /*0004*/ 	.word	0xffffffff
	.align		4
        /*0008*/ 	.word	0x00000000
	.align		4
        /*000c*/ 	.word	0xfffffffe
	.align		4
        /*0010*/ 	.word	0x00000000
	.align		4
        /*0014*/ 	.word	0xfffffffd
	.align		4
        /*0018*/ 	.word	0x00000000
	.align		4
        /*001c*/ 	.word	0xfffffffc


//--------------------- .text.ptoi_kernel         --------------------------
	.section	.text.ptoi_kernel,"ax",@progbits
	.align	128
        .global         ptoi_kernel
        .type           ptoi_kernel,@function
        .size           ptoi_kernel,(.L_x_9 - ptoi_kernel)
        .other          ptoi_kernel,@"STO_CUDA_ENTRY STV_DEFAULT"
ptoi_kernel:
.text.ptoi_kernel:
[----:B------:R-:W-:Y:S01]  /*0000*/  LDC R1, c[0x0][0x37c] ;  /* 0x0000df00ff017b82 */ /* 0x000fe20000000800 */
[----:B------:R-:W0:Y:S07]  /*0010*/  S2R R0, SR_CTAID.X ;  /* 0x0000000000007919 */ /* 0x000e2e0000002500 */
[----:B------:R-:W1:Y:S01]  /*0020*/  LDC.64 R4, c[0x0][0x3a0] ;  /* 0x0000e800ff047b82 */ /* 0x000e620000000a00 */
[----:B------:R-:W0:Y:S01]  /*0030*/  LDCU UR4, c[0x0][0x360] ;  /* 0x00006c00ff0477ac */ /* 0x000e220008000800 */
[----:B------:R-:W0:Y:S02]  /*0040*/  S2R R3, SR_TID.X ;  /* 0x0000000000037919 */ /* 0x000e240000002100 */
[----:B0-----:R-:W-:-:S04]  /*0050*/  IMAD R0, R0, UR4, R3 ;  /* 0x0000000400007c24 */ /* 0x001fc8000f8e0203 */
[----:B-1----:R-:W-:-:S05]  /*0060*/  IMAD R3, R0, R5, RZ ;  /* 0x0000000500037224 */ /* 0x002fca00078e02ff */
[----:B------:R-:W-:-:S04]  /*0070*/  ISETP.GE.AND P0, PT, R3, R4, PT ;  /* 0x000000040300720c */ /* 0x000fc80003f06270 */
[----:B------:R-:W-:-:S13]  /*0080*/  ISETP.LT.OR P0, PT, R5, 0x1, P0 ;  /* 0x000000010500780c */ /* 0x000fda0000701670 */
[----:B------:R-:W-:Y:S05]  /*0090*/  @P0 EXIT ;  /* 0x000000000000094d */ /* 0x000fea0003800000 */
[C---:B------:R-:W-:Y:S01]  /*00a0*/  VIADDMNMX R0, R3.reuse, R5, R4, PT ;  /* 0x0000000503007246 */ /* 0x040fe20003800104 */
[----:B------:R-:W0:Y:S01]  /*00b0*/  LDCU.64 UR4, c[0x0][0x358] ;  /* 0x00006b00ff0477ac */ /* 0x000e220008000a00 */
[----:B------:R-:W-:Y:S01]  /*00c0*/  BSSY.RECONVERGENT B0, `(.L_x_0) ;  /* 0x000002f000007945 */ /* 0x000fe20003800200 */
[--C-:B------:R-:W-:Y:S01]  /*00d0*/  IMAD.MOV.U32 R7, RZ, RZ, R3.reuse ;  /* 0x000000ffff077224 */ /* 0x100fe200078e0003 */
[----:B------:R-:W-:Y:S01]  /*00e0*/  VIADDMNMX R2, R3, 0x3, R0, !PT ;  /* 0x0000000303027846 */ /* 0x000fe20007800100 */
[----:B------:R-:W1:Y:S04]  /*00f0*/  LDCU.64 UR6, c[0x0][0x390] ;  /* 0x00007200ff0677ac */ /* 0x000e680008000a00 */
[----:B------:R-:W-:Y:S01]  /*0100*/  IMAD.IADD R2, R2, 0x1, -R3 ;  /* 0x0000000102027824 */ /* 0x000fe200078e0a03 */
[----:B------:R-:W2:Y:S03]  /*0110*/  LDCU.128 UR8, c[0x0][0x380] ;  /* 0x00007000ff0877ac */ /* 0x000ea60008000c00 */
[----:B------:R-:W-:-:S02]  /*0120*/  VIADD R4, R2, 0xfffffffd ;  /* 0xfffffffd02047836 */ /* 0x000fc40000000000 */
[----:B------:R-:W-:-:S03]  /*0130*/  VIADD R2, R2, 0xfffffffc ;  /* 0xfffffffc02027836 */ /* 0x000fc60000000000 */
[----:B------:R-:W-:-:S13]  /*0140*/  ISETP.NE.AND P0, PT, R4, RZ, PT ;  /* 0x000000ff0400720c */ /* 0x000fda0003f05270 */
[----:B------:R-:W-:Y:S02]  /*0150*/  @!P0 IMAD.MOV R2, RZ, RZ, R4 ;  /* 0x000000ffff028224 */ /* 0x000fe400078e0204 */
[----:B------:R-:W3:Y:S02]  /*0160*/  LDC.64 R4, c[0x0][0x398] ;  /* 0x0000e600ff047b82 */ /* 0x000ee40000000a00 */
[----:B------:R-:W-:-:S05]  /*0170*/  IMAD.HI.U32 R2, R2, -0x55555555, RZ ;  /* 0xaaaaaaab02027827 */ /* 0x000fca00078e00ff */
[----:B------:R-:W-:-:S05]  /*0180*/  SHF.R.U32.HI R2, RZ, 0x1, R2 ;  /* 0x00000001ff027819 */ /* 0x000fca0000011602 */
[----:B------:R-:W-:Y:S02]  /*0190*/  VIADD R6, R2, 0x1 ;  /* 0x0000000102067836 */ /* 0x000fe40000000000 */
[----:B------:R-:W-:-:S05]  /*01a0*/  @!P0 IMAD.MOV R6, RZ, RZ, R2 ;  /* 0x000000ffff068224 */ /* 0x000fca00078e0202 */
[C---:B------:R-:W-:Y:S02]  /*01b0*/  LOP3.LUT R2, R6.reuse, 0x3, RZ, 0xc0, !PT ;  /* 0x0000000306027812 */ /* 0x040fe400078ec0ff */
[----:B------:R-:W-:Y:S02]  /*01c0*/  ISETP.GE.U32.AND P0, PT, R6, 0x3, PT ;  /* 0x000000030600780c */ /* 0x000fe40003f06070 */
[----:B------:R-:W-:-:S13]  /*01d0*/  ISETP.NE.AND P1, PT, R2, 0x3, PT ;  /* 0x000000030200780c */ /* 0x000fda0003f25270 */
[----:B012---:R-:W-:Y:S05]  /*01e0*/  @!P1 BRA `(.L_x_1) ;  /* 0x0000000000709947 */ /* 0x007fea0003800000 */
[----:B------:R-:W-:Y:S02]  /*01f0*/  VIADD R6, R6, 0x1 ;  /* 0x0000000106067836 */ /* 0x000fe40000000000 */
[----:B------:R-:W-:Y:S02]  /*0200*/  IMAD.MOV.U32 R8, RZ, RZ, 0x1 ;  /* 0x00000001ff087424 */ /* 0x000fe400078e00ff */
[----:B------:R-:W-:Y:S01]  /*0210*/  IMAD.MOV.U32 R9, RZ, RZ, 0x0 ;  /* 0x00000000ff097424 */ /* 0x000fe200078e00ff */
[----:B------:R-:W-:Y:S01]  /*0220*/  LOP3.LUT R6, R6, 0x3, RZ, 0xc0, !PT ;  /* 0x0000000306067812 */ /* 0x000fe200078ec0ff */
[----:B------:R-:W-:Y:S02]  /*0230*/  IMAD.MOV.U32 R7, RZ, RZ, R3 ;  /* 0x000000ffff077224 */ /* 0x000fe400078e0003 */
[----:B---3--:R-:W-:-:S04]  /*0240*/  IMAD.WIDE.U32 R8, R4, 0x1, R8 ;  /* 0x0000000104087825 */ /* 0x008fc800078e0008 */
[----:B------:R-:W-:Y:S02]  /*0250*/  IMAD.MOV R6, RZ, RZ, -R6 ;  /* 0x000000ffff067224 */ /* 0x000fe400078e0a06 */
[----:B------:R-:W-:-:S07]  /*0260*/  IMAD.IADD R2, R9, 0x1, R5 ;  /* 0x0000000109027824 */ /* 0x000fce00078e0205 */
.L_x_2:
[----:B0-----:R-:W-:Y:S02]  /*0270*/  SHF.R.S32.HI R17, RZ, 0x1f, R3 ;  /* 0x0000001fff117819 */ /* 0x001fe40000011403 */
[----:B------:R-:W-:-:S04]  /*0280*/  IADD3 R12, P1, PT, R3, UR8, RZ ;  /* 0x00000008030c7c10 */ /* 0x000fc8000ff3e0ff */
[----:B------:R-:W-:-:S06]  /*0290*/  IADD3.X R13, PT, PT, R17, UR9, RZ, P1, !PT ;  /* 0x00000009110d7c10 */ /* 0x000fcc0008ffe4ff */
[----:B------:R-:W2:Y:S01]  /*02a0*/  LDG.E.U8 R13, desc[UR4][R12.64] ;  /* 0x000000040c0d7981 */ /* 0x000ea2000c1e1100 */
[----:B------:R-:W-:Y:S02]  /*02b0*/  IADD3 R10, P2, PT, R7, R8, RZ ;  /* 0x00000008070a7210 */ /* 0x000fe40007f5e0ff */
[----:B------:R-:W-:Y:S02]  /*02c0*/  IADD3 R14, P1, PT, R3, UR10, RZ ;  /* 0x0000000a030e7c10 */ /* 0x000fe4000ff3e0ff */
[----:B------:R-:W-:Y:S02]  /*02d0*/  LEA.HI.X.SX32 R11, R7, R2, 0x1, P2 ;  /* 0x00000002070b7211 */ /* 0x000fe400010f0eff */
[----:B------:R-:W-:-:S03]  /*02e0*/  IADD3.X R15, PT, PT, R17, UR11, RZ, P1, !PT ;  /* 0x0000000b110f7c10 */ /* 0x000fc60008ffe4ff */
[----:B--2---:R0:W-:Y:S04]  /*02f0*/  STG.E.U8 desc[UR4][R10.64+-0x1], R13 ;  /* 0xffffff0d0a007986 */ /* 0x0041e8000c101104 */
[----:B------:R-:W2:Y:S01]  /*0300*/  LDG.E.U8 R15, desc[UR4][R14.64] ;  /* 0x000000040e0f7981 */ /* 0x000ea2000c1e1100 */
[----:B------:R-:W-:-:S04]  /*0310*/  IADD3 R16, P1, PT, R3, UR6, RZ ;  /* 0x0000000603107c10 */ /* 0x000fc8000ff3e0ff */
[----:B------:R-:W-:Y:S01]  /*0320*/  IADD3.X R17, PT, PT, R17, UR7, RZ, P1, !PT ;  /* 0x0000000711117c10 */ /* 0x000fe20008ffe4ff */
[----:B--2---:R0:W-:Y:S05]  /*0330*/  STG.E.U8 desc[UR4][R10.64], R15 ;  /* 0x0000000f0a007986 */ /* 0x0041ea000c101104 */
[----:B------:R-:W2:Y:S01]  /*0340*/  LDG.E.U8 R17, desc[UR4][R16.64] ;  /* 0x0000000410117981 */ /* 0x000ea2000c1e1100 */
[----:B------:R-:W-:Y:S02]  /*0350*/  VIADD R6, R6, 0x1 ;  /* 0x0000000106067836 */ /* 0x000fe40000000000 */
[----:B------:R-:W-:Y:S02]  /*0360*/  VIADD R3, R3, 0x1 ;  /* 0x0000000103037836 */ /* 0x000fe40000000000 */
[----:B------:R-:W-:Y:S01]  /*0370*/  VIADD R7, R7, 0x3 ;  /* 0x0000000307077836 */ /* 0x000fe20000000000 */
[----:B------:R-:W-:Y:S01]  /*0380*/  ISETP.NE.AND P1, PT, R6, RZ, PT ;  /* 0x000000ff0600720c */ /* 0x000fe20003f25270 */
[----:B--2---:R0:W-:-:S12]  /*0390*/  STG.E.U8 desc[UR4][R10.64+0x1], R17 ;  /* 0x000001110a007986 */ /* 0x0041d8000c101104 */
[----:B------:R-:W-:Y:S05]  /*03a0*/  @P1 BRA `(.L_x_2) ;  /* 0xfffffffc00b01947 */ /* 0x000fea000383ffff */
.L_x_1:
[----:B------:R-:W-:Y:S05]  /*03b0*/  BSYNC.RECONVERGENT B0 ;  /* 0x0000000000007941 */ /* 0x000fea0003800200 */
.L_x_0:
[----:B------:R-:W-:Y:S05]  /*03c0*/  @!P0 EXIT ;  /* 0x000000000000894d */ /* 0x000fea0003800000 */
.L_x_3:
[----:B0-----:R-:W0:Y:S01]  /*03d0*/  LDC.64 R12, c[0x0][0x380] ;  /* 0x0000e000ff0c7b82 */ /* 0x001e220000000a00 */
[----:B------:R-:W-:-:S07]  /*03e0*/  SHF.R.S32.HI R6, RZ, 0x1f, R3 ;  /* 0x0000001fff067819 */ /* 0x000fce0000011403 */
[----:B-1----:R-:W1:Y:S01]  /*03f0*/  LDC.64 R10, c[0x0][0x388] ;  /* 0x0000e200ff0a7b82 */ /* 0x002e620000000a00 */
[----:B------:R-:W-:-:S07]  /*0400*/  SHF.R.S32.HI R2, RZ, 0x1f, R7 ;  /* 0x0000001fff027819 */ /* 0x000fce0000011407 */
[----:B------:R-:W2:Y:S01]  /*0410*/  LDC.64 R14, c[0x0][0x390] ;  /* 0x0000e400ff0e7b82 */ /* 0x000ea20000000a00 */
[----:B0-----:R-:W-:-:S05]  /*0420*/  IADD3.X R12, P0, PT, R3, R12, RZ, PT, !PT ;  /* 0x0000000c030c7210 */ /* 0x001fca0003f1e4ff */
[----:B------:R-:W-:-:S05]  /*0430*/  IMAD.X R13, R6, 0x1, R13, P0 ;  /* 0x00000001060d7824 */ /* 0x000fca00000e060d */
[----:B------:R-:W4:Y:S01]  /*0440*/  LDG.E.U8 R17, desc[UR4][R12.64+-0x1] ;  /* 0xffffff040c117981 */ /* 0x000f22000c1e1100 */
[----:B---3--:R-:W-:Y:S02]  /*0450*/  IADD3 R8, P0, P1, R7, 0x5, R4 ;  /* 0x0000000507087810 */ /* 0x008fe4000791e004 */
[----:B-1----:R-:W-:Y:S02]  /*0460*/  IADD3 R10, P2, P3, R3, 0x3, R10 ;  /* 0x00000003030a7810 */ /* 0x002fe40007b5e00a */
[----:B------:R-:W-:Y:S02]  /*0470*/  IADD3.X R9, PT, PT, R2, R5, RZ, P0, P1 ;  /* 0x0000000502097210 */ /* 0x000fe400007e24ff */
[----:B------:R-:W-:-:S03]  /*0480*/  IADD3.X R11, PT, PT, R6, R11, RZ, P2, P3 ;  /* 0x0000000b060b7210 */ /* 0x000fc600017e64ff */
[----:B----4-:R0:W-:Y:S04]  /*0490*/  STG.E.U8 desc[UR4][R8.64+-0x5], R17 ;  /* 0xfffffb1108007986 */ /* 0x0101e8000c101104 */
[----:B------:R-:W3:Y:S01]  /*04a0*/  LDG.E.U8 R19, desc[UR4][R10.64+-0x3] ;  /* 0xfffffd040a137981 */ /* 0x000ee2000c1e1100 */
[----:B--2---:R-:W-:-:S04]  /*04b0*/  IADD3 R14, P0, P1, R3, 0x3, R14 ;  /* 0x00000003030e7810 */ /* 0x004fc8000791e00e */
[----:B------:R-:W-:Y:S01]  /*04c0*/  IADD3.X R15, PT, PT, R6, R15, RZ, P0, P1 ;  /* 0x0000000f060f7210 */ /* 0x000fe200007e24ff */
[----:B---3--:R1:W-:Y:S04]  /*04d0*/  STG.E.U8 desc[UR4][R8.64+-0x4], R19 ;  /* 0xfffffc1308007986 */ /* 0x0083e8000c101104 */
[----:B------:R-:W2:Y:S04]  /*04e0*/  LDG.E.U8 R21, desc[UR4][R14.64+-0x3] ;  /* 0xfffffd040e157981 */ /* 0x000ea8000c1e1100 */
[----:B--2---:R2:W-:Y:S04]  /*04f0*/  STG.E.U8 desc[UR4][R8.64+-0x3], R21 ;  /* 0xfffffd1508007986 */ /* 0x0045e8000c101104 */
[----:B------:R-:W3:Y:S04]  /*0500*/  LDG.E.U8 R23, desc[UR4][R12.64] ;  /* 0x000000040c177981 */ /* 0x000ee8000c1e1100 */
[----:B---3--:R3:W-:Y:S04]  /*0510*/  STG.E.U8 desc[UR4][R8.64+-0x2], R23 ;  /* 0xfffffe1708007986 */ /* 0x0087e8000c101104 */
[----:B------:R-:W4:Y:S04]  /*0520*/  LDG.E.U8 R25, desc[UR4][R10.64+-0x2] ;  /* 0xfffffe040a197981 */ /* 0x000f28000c1e1100 */
[----:B----4-:R4:W-:Y:S04]  /*0530*/  STG.E.U8 desc[UR4][R8.64+-0x1], R25 ;  /* 0xffffff1908007986 */ /* 0x0109e8000c101104 */
[----:B0-----:R-:W5:Y:S04]  /*0540*/  LDG.E.U8 R17, desc[UR4][R14.64+-0x2] ;  /* 0xfffffe040e117981 */ /* 0x001f68000c1e1100 */
[----:B-----5:R0:W-:Y:S04]  /*0550*/  STG.E.U8 desc[UR4][R8.64], R17 ;  /* 0x0000001108007986 */ /* 0x0201e8000c101104 */
[----:B------:R-:W5:Y:S04]  /*0560*/  LDG.E.U8 R27, desc[UR4][R12.64+0x1] ;  /* 0x000001040c1b7981 */ /* 0x000f68000c1e1100 */
[----:B-----5:R0:W-:Y:S04]  /*0570*/  STG.E.U8 desc[UR4][R8.64+0x1], R27 ;  /* 0x0000011b08007986 */ /* 0x0201e8000c101104 */
[----:B-1----:R-:W5:Y:S04]  /*0580*/  LDG.E.U8 R19, desc[UR4][R10.64+-0x1] ;  /* 0xffffff040a137981 */ /* 0x002f68000c1e1100 */
[----:B-----5:R1:W-:Y:S04]  /*0590*/  STG.E.U8 desc[UR4][R8.64+0x2], R19 ;  /* 0x0000021308007986 */ /* 0x0203e8000c101104 */
[----:B--2---:R-:W2:Y:S04]  /*05a0*/  LDG.E.U8 R21, desc[UR4][R14.64+-0x1] ;  /* 0xffffff040e157981 */ /* 0x004ea8000c1e1100 */
[----:B--2---:R1:W-:Y:S04]  /*05b0*/  STG.E.U8 desc[UR4][R8.64+0x3], R21 ;  /* 0x0000031508007986 */ /* 0x0043e8000c101104 */
[----:B---3--:R-:W2:Y:S04]  /*05c0*/  LDG.E.U8 R23, desc[UR4][R12.64+0x2] ;  /* 0x000002040c177981 */ /* 0x008ea8000c1e1100 */
[----:B--2---:R1:W-:Y:S04]  /*05d0*/  STG.E.U8 desc[UR4][R8.64+0x4], R23 ;  /* 0x0000041708007986 */ /* 0x0043e8000c101104 */
[----:B----4-:R-:W2:Y:S04]  /*05e0*/  LDG.E.U8 R25, desc[UR4][R10.64] ;  /* 0x000000040a197981 */ /* 0x010ea8000c1e1100 */
[----:B--2---:R1:W-:Y:S04]  /*05f0*/  STG.E.U8 desc[UR4][R8.64+0x5], R25 ;  /* 0x0000051908007986 */ /* 0x0043e8000c101104 */
[----:B0-----:R-:W2:Y:S01]  /*0600*/  LDG.E.U8 R17, desc[UR4][R14.64] ;  /* 0x000000040e117981 */ /* 0x001ea2000c1e1100 */
[----:B------:R-:W-:-:S02]  /*0610*/  VIADD R7, R7, 0xc ;  /* 0x0000000c07077836 */ /* 0x000fc40000000000 */
[----:B------:R-:W-:-:S03]  /*0620*/  VIADD R3, R3, 0x4 ;  /* 0x0000000403037836 */ /* 0x000fc60000000000 */
[----:B------:R-:W-:Y:S01]  /*0630*/  ISETP.GE.AND P0, PT, R7, R0, PT ;  /* 0x000000000700720c */ /* 0x000fe20003f06270 */
[----:B--2---:R1:W-:-:S12]  /*0640*/  STG.E.U8 desc[UR4][R8.64+0x6], R17 ;  /* 0x0000061108007986 */ /* 0x0043d8000c101104 */
[----:B------:R-:W-:Y:S05]  /*0650*/  @!P0 BRA `(.L_x_3) ;  /* 0xfffffffc005c8947 */ /* 0x000fea000383ffff */
[----:B------:R-:W-:Y:S05]  /*0660*/  EXIT ;  /* 0x000000000000794d */ /* 0x000fea0003800000 */
.L_x_4:
[----:B------:R-:W-:-:S00]  /*0670*/  BRA `(.L_x_4) ;  /* 0xfffffffc00fc7947 */ /* 0x000fc0000383ffff */
[----:B------:R-:W-:-:S00]  /*0680*/  NOP ;  /* 0x0000000000007918 */ /* 0x000fc00000000000 */
[----:B------:R-:W-:-:S00]  /*0690*/  NOP ;  /* 0x0000000000007918 */ /* 0x000fc00000000000 */
[----:B------:R-:W-:-:S00]  /*06a0*/  NOP ;  /* 0x0000000000007918 */ /* 0x000fc00000000000 */
[----:B------:R-:W-:-:S00]  /*06b0*/  NOP ;  /* 0x0000000000007918 */ /* 0x000fc00000000000 */
[----:B------:R-:W-:-:S00]  /*06c0*/  NOP ;  /* 0x0000000000007918 */ /* 0x000fc00000000000 */
[----:B------:R-:W-:-:S00]  /*06d0*/  NOP ;  /* 0x0000000000007918 */ /* 0x000fc00000000000 */
[----:B------:R-:W-:-:S00]  /*06e0*/  NOP ;  /* 0x0000000000007918 */ /* 0x000fc00000000000 */
[----:B------:R-:W-:-:S00]  /*06f0*/  NOP ;  /* 0x0000000000007918 */ /* 0x000fc00000000000 */
.L_x_9:


//--------------------- .text.itop_kernel         --------------------------
	.section	.text.itop_kernel,"ax",@progbits
	.align	128
        .global         itop_kernel
        .type           itop_kernel,@function
        .size           itop_kernel,(.L_x_10 - itop_kernel)
        .other          itop_kernel,@"STO_CUDA_ENTRY STV_DEFAULT"
itop_kernel:
.text.itop_kernel:
[----:B------:R-:W-:Y:S08]  /*0000*/  LDC R1, c[0x0][0x37c] ;  /* 0x0000df00ff017b82 */ /* 0x000ff00000000800 */
[----:B------:R-:W0:Y:S01]  /*0010*/  LDC.64 R6, c[0x0][0x390] ;  /* 0x0000e400ff067b82 */ /* 0x000e220000000a00 */
[----:B------:R-:W0:Y:S07]  /*0020*/  LDCU UR4, c[0x0][0x360] ;  /* 0x00006c00ff0477ac */ /* 0x000e2e0008000800 */
[----:B------:R-:W1:Y:S01]  /*0030*/  S2UR UR5, SR_CTAID.X ;  /* 0x00000000000579c3 */ /* 0x000e620000002500 */
[----:B0-----:R-:W-:-:S04]  /*0040*/  IMAD R0, R7, UR4, R7 ;  /* 0x0000000407007c24 */ /* 0x001fc8000f8e0207 */
[----:B-1----:R-:W-:-:S05]  /*0050*/  IMAD R5, R0, UR5, RZ ;  /* 0x0000000500057c24 */ /* 0x002fca000f8e02ff */
[----:B------:R-:W-:-:S04]  /*0060*/  ISETP.GE.AND P0, PT, R5, R6, PT ;  /* 0x000000060500720c */ /* 0x000fc80003f06270 */
[----:B------:R-:W-:-:S13]  /*0070*/  ISETP.LT.OR P0, PT, R7, 0x1, P0 ;  /* 0x000000010700780c */ /* 0x000fda0000701670 */
[----:B------:R-:W-:Y:S05]  /*0080*/  @P0 EXIT ;  /* 0x000000000000094d */ /* 0x000fea0003800000 */
[C---:B------:R-:W-:Y:S01]  /*0090*/  VIADDMNMX R0, R5.reuse, R7, R6, PT ;  /* 0x0000000705007246 */ /* 0x040fe20003800106 */
[----:B------:R-:W0:Y:S01]  /*00a0*/  LDC.64 R8, c[0x0][0x388] ;  /* 0x0000e200ff087b82 */ /* 0x000e220000000a00 */
[----:B------:R-:W-:Y:S01]  /*00b0*/  IMAD.HI R7, R6, 0x55555556, RZ ;  /* 0x5555555606077827 */ /* 0x000fe200078e02ff */
[----:B------:R-:W1:Y:S01]  /*00c0*/  LDCU.64 UR4, c[0x0][0x358] ;  /* 0x00006b00ff0477ac */ /* 0x000e620008000a00 */
[----:B------:R-:W-:-:S03]  /*00d0*/  VIADDMNMX R2, R5, 0x3, R0, !PT ;  /* 0x0000000305027846 */ /* 0x000fc60007800100 */
[----:B------:R-:W-:Y:S02]  /*00e0*/  LEA.HI R7, R7, R7, RZ, 0x1 ;  /* 0x0000000707077211 */ /* 0x000fe400078f08ff */
[----:B------:R-:W-:Y:S02]  /*00f0*/  IMAD.IADD R2, R2, 0x1, -R5 ;  /* 0x0000000102027824 */ /* 0x000fe400078e0a05 */
[----:B------:R-:W-:Y:S02]  /*0100*/  SHF.R.S32.HI R6, RZ, 0x1f, R7 ;  /* 0x0000001fff067819 */ /* 0x000fe40000011407 */
[C---:B------:R-:W-:Y:S02]  /*0110*/  VIADD R3, R2.reuse, 0xfffffffd ;  /* 0xfffffffd02037836 */ /* 0x040fe40000000000 */
[----:B------:R-:W-:-:S03]  /*0120*/  VIADD R2, R2, 0xfffffffc ;  /* 0xfffffffc02027836 */ /* 0x000fc60000000000 */
[----:B------:R-:W-:-:S13]  /*0130*/  ISETP.NE.AND P0, PT, R3, RZ, PT ;  /* 0x000000ff0300720c */ /* 0x000fda0003f05270 */
[----:B------:R-:W-:-:S04]  /*0140*/  @!P0 IMAD.MOV R2, RZ, RZ, R3 ;  /* 0x000000ffff028224 */ /* 0x000fc800078e0203 */
[----:B------:R-:W-:-:S05]  /*0150*/  IMAD.HI.U32 R2, R2, -0x55555555, RZ ;  /* 0xaaaaaaab02027827 */ /* 0x000fca00078e00ff */
[----:B------:R-:W-:Y:S02]  /*0160*/  SHF.R.U32.HI R4, RZ, 0x1, R2 ;  /* 0x00000001ff047819 */ /* 0x000fe40000011602 */
[----:B------:R-:W2:Y:S03]  /*0170*/  LDC.64 R2, c[0x0][0x380] ;  /* 0x0000e000ff027b82 */ /* 0x000ea60000000a00 */
[C---:B------:R-:W-:Y:S01]  /*0180*/  VIADD R20, R4.reuse, 0x1 ;  /* 0x0000000104147836 */ /* 0x040fe20000000000 */
[----:B------:R-:W-:Y:S02]  /*0190*/  @!P0 IADD3 R20, PT, PT, R4, RZ, RZ ;  /* 0x000000ff04148210 */ /* 0x000fe40007ffe0ff */
[----:B0-----:R-:W-:Y:S02]  /*01a0*/  IADD3 R4, P0, PT, R5, R8, RZ ;  /* 0x0000000805047210 */ /* 0x001fe40007f1e0ff */
[----:B------:R-:W-:-:S02]  /*01b0*/  LOP3.LUT R8, R20, 0x3, RZ, 0xc0, !PT ;  /* 0x0000000314087812 */ /* 0x000fc400078ec0ff */
[----:B------:R-:W-:Y:S02]  /*01c0*/  LEA.HI.X.SX32 R9, R5, R9, 0x1, P0 ;  /* 0x0000000905097211 */ /* 0x000fe400000f0eff */
[----:B------:R-:W-:Y:S02]  /*01d0*/  ISETP.NE.AND P0, PT, R8, 0x3, PT ;  /* 0x000000030800780c */ /* 0x000fe40003f05270 */
[----:B------:R-:W-:-:S04]  /*01e0*/  IADD3 R16, P1, PT, R7, R4, RZ ;  /* 0x0000000407107210 */ /* 0x000fc80007f3e0ff */
[----:B------:R-:W-:Y:S01]  /*01f0*/  IADD3 R18, P2, PT, R7, R16, RZ ;  /* 0x0000001007127210 */ /* 0x000fe20007f5e0ff */
[----:B------:R-:W-:-:S04]  /*0200*/  IMAD.X R17, R6, 0x1, R9, P1 ;  /* 0x0000000106117824 */ /* 0x000fc800008e0609 */
[----:B------:R-:W-:Y:S02]  /*0210*/  IMAD.X R19, R6, 0x1, R17, P2 ;  /* 0x0000000106137824 */ /* 0x000fe400010e0611 */
[----:B-1----:R-:W-:Y:S06]  /*0220*/  @!P0 BRA `(.L_x_5) ;  /* 0x0000000000808947 */ /* 0x002fec0003800000 */
[----:B------:R-:W-:Y:S02]  /*0230*/  HFMA2 R11, -RZ, RZ, 0, 0 ;  /* 0x00000000ff0b7431 */ /* 0x000fe400000001ff */
[----:B------:R-:W-:Y:S02]  /*0240*/  VIADD R8, R20, 0x1 ;  /* 0x0000000114087836 */ /* 0x000fe40000000000 */
[----:B------:R-:W-:-:S03]  /*0250*/  IMAD.MOV.U32 R10, RZ, RZ, 0x1 ;  /* 0x00000001ff0a7424 */ /* 0x000fc600078e00ff */
[----:B------:R-:W-:Y:S01]  /*0260*/  LOP3.LUT R8, R8, 0x3, RZ, 0xc0, !PT ;  /* 0x0000000308087812 */ /* 0x000fe200078ec0ff */
[----:B--2---:R-:W-:-:S04]  /*0270*/  IMAD.WIDE.U32 R10, R2, 0x1, R10 ;  /* 0x00000001020a7825 */ /* 0x004fc800078e000a */
[----:B------:R-:W-:Y:S02]  /*0280*/  IMAD.MOV R21, RZ, RZ, -R8 ;  /* 0x000000ffff157224 */ /* 0x000fe400078e0a08 */
[----:B------:R-:W-:-:S07]  /*0290*/  IMAD.IADD R22, R11, 0x1, R3 ;  /* 0x000000010b167824 */ /* 0x000fce00078e0203 */
.L_x_6:
[----:B------:R-:W-:-:S04]  /*02a0*/  IADD3 R12, P0, PT, R5, R10, RZ ;  /* 0x0000000a050c7210 */ /* 0x000fc80007f1e0ff */
[----:B------:R-:W-:-:S05]  /*02b0*/  LEA.HI.X.SX32 R13, R5, R22, 0x1, P0 ;  /* 0x00000016050d7211 */ /* 0x000fca00000f0eff */
[----:B------:R-:W2:Y:S01]  /*02c0*/  LDG.E.U8 R23, desc[UR4][R12.64+-0x1] ;  /* 0xffffff040c177981 */ /* 0x000ea2000c1e1100 */
[----:B------:R-:W-:Y:S01]  /*02d0*/  IMAD.MOV.U32 R8, RZ, RZ, R4 ;  /* 0x000000ffff087224 */ /* 0x000fe200078e0004 */
[----:B-1----:R-:W-:-:S04]  /*02e0*/  IADD3 R16, P0, PT, R7, R4, RZ ;  /* 0x0000000407107210 */ /* 0x002fc80007f1e0ff */
[----:B--2---:R0:W-:Y:S04]  /*02f0*/  STG.E.U8 desc[UR4][R8.64], R23 ;  /* 0x0000001708007986 */ /* 0x0041e8000c101104 */
[----:B------:R-:W2:Y:S01]  /*0300*/  LDG.E.U8 R25, desc[UR4][R12.64] ;  /* 0x000000040c197981 */ /* 0x000ea2000c1e1100 */
[----:B------:R-:W-:Y:S01]  /*0310*/  IMAD.X R17, R6, 0x1, R9, P0 ;  /* 0x0000000106117824 */ /* 0x000fe200000e0609 */
[----:B------:R-:W-:-:S04]  /*0320*/  IADD3 R21, PT, PT, R21, 0x1, RZ ;  /* 0x0000000115157810 */ /* 0x000fc80007ffe0ff */
[----:B------:R-:W-:Y:S01]  /*0330*/  ISETP.NE.AND P0, PT, R21, RZ, PT ;  /* 0x000000ff1500720c */ /* 0x000fe20003f05270 */
[----:B--2---:R1:W-:Y:S04]  /*0340*/  STG.E.U8 desc[UR4][R16.64], R25 ;  /* 0x0000001910007986 */ /* 0x0043e8000c101104 */
[----:B------:R-:W2:Y:S01]  /*0350*/  LDG.E.U8 R27, desc[UR4][R12.64+0x1] ;  /* 0x000001040c1b7981 */ /* 0x000ea2000c1e1100 */
[----:B------:R-:W-:Y:S01]  /*0360*/  IADD3 R14, P1, PT, R4, 0x1, RZ ;  /* 0x00000001040e7810 */ /* 0x000fe20007f3e0ff */
[----:B------:R-:W-:-:S04]  /*0370*/  IMAD.WIDE R18, R7, 0x2, R8 ;  /* 0x0000000207127825 */ /* 0x000fc800078e0208 */
[----:B------:R-:W-:Y:S02]  /*0380*/  IMAD.X R15, RZ, RZ, R9, P1 ;  /* 0x000000ffff0f7224 */ /* 0x000fe400008e0609 */
[----:B------:R-:W-:Y:S02]  /*0390*/  IMAD.MOV.U32 R4, RZ, RZ, R14 ;  /* 0x000000ffff047224 */ /* 0x000fe400078e000e */
[----:B------:R-:W-:Y:S02]  /*03a0*/  VIADD R5, R5, 0x3 ;  /* 0x0000000305057836 */ /* 0x000fe40000000000 */
[----:B0-----:R-:W-:Y:S01]  /*03b0*/  IMAD.MOV.U32 R9, RZ, RZ, R15 ;  /* 0x000000ffff097224 */ /* 0x001fe200078e000f */
[----:B--2---:R1:W-:Y:S01]  /*03c0*/  STG.E.U8 desc[UR4][R18.64], R27 ;  /* 0x0000001b12007986 */ /* 0x0043e2000c101104 */
[----:B------:R-:W-:Y:S05]  /*03d0*/  @P0 BRA `(.L_x_6) ;  /* 0xfffffffc00b00947 */ /* 0x000fea000383ffff */
[CC--:B-1----:R-:W-:Y:S01]  /*03e0*/  IADD3 R16, P0, PT, R7.reuse, R14.reuse, RZ ;  /* 0x0000000e07107210 */ /* 0x0c2fe20007f1e0ff */
[----:B------:R-:W-:Y:S01]  /*03f0*/  IMAD.WIDE R18, R7, 0x2, R14 ;  /* 0x0000000207127825 */ /* 0x000fe200078e020e */
[----:B------:R-:W-:-:S03]  /*0400*/  MOV R4, R14 ;  /* 0x0000000e00047202 */ /* 0x000fc60000000f00 */
[--C-:B------:R-:W-:Y:S02]  /*0410*/  IMAD.X R17, R6, 0x1, R15.reuse, P0 ;  /* 0x0000000106117824 */ /* 0x100fe400000e060f */
[----:B------:R-:W-:-:S07]  /*0420*/  IMAD.MOV.U32 R9, RZ, RZ, R15 ;  /* 0x000000ffff097224 */ /* 0x000fce00078e000f */
.L_x_5:
[----:B------:R-:W-:-:S13]  /*0430*/  ISETP.GE.U32.AND P0, PT, R20, 0x3, PT ;  /* 0x000000031400780c */ /* 0x000fda0003f06070 */
[----:B------:R-:W-:Y:S05]  /*0440*/  @!P0 EXIT ;  /* 0x000000000000894d */ /* 0x000fea0003800000 */
.L_x_7:
[----:B------:R-:W-:Y:S02]  /*0450*/  SHF.R.S32.HI R8, RZ, 0x1f, R5 ;  /* 0x0000001fff087819 */ /* 0x000fe40000011405 */
[----:B--2---:R-:W-:-:S04]  /*0460*/  IADD3 R6, P0, P1, R5, 0x5, R2 ;  /* 0x0000000505067810 */ /* 0x004fc8000791e002 */
[----:B------:R-:W-:-:S05]  /*0470*/  IADD3.X R7, PT, PT, R8, R3, RZ, P0, P1 ;  /* 0x0000000308077210 */ /* 0x000fca00007e24ff */
[----:B------:R-:W2:Y:S01]  /*0480*/  LDG.E.U8 R11, desc[UR4][R6.64+-0x5] ;  /* 0xfffffb04060b7981 */ /* 0x000ea2000c1e1100 */
[----:B------:R-:W-:Y:S02]  /*0490*/  IMAD.MOV.U32 R8, RZ, RZ, R4 ;  /* 0x000000ffff087224 */ /* 0x000fe400078e0004 */
[----:B------:R-:W-:-:S03]  /*04a0*/  IMAD.MOV.U32 R10, RZ, RZ, R16 ;  /* 0x000000ffff0a7224 */ /* 0x000fc600078e0010 */
[----:B0-2---:R0:W-:Y:S04]  /*04b0*/  STG.E.U8 desc[UR4][R8.64], R11 ;  /* 0x0000000b08007986 */ /* 0x0051e8000c101104 */
[----:B------:R-:W2:Y:S01]  /*04c0*/  LDG.E.U8 R13, desc[UR4][R6.64+-0x4] ;  /* 0xfffffc04060d7981 */ /* 0x000ea2000c1e1100 */
[----:B0-----:R-:W-:-:S05]  /*04d0*/  MOV R11, R17 ;  /* 0x00000011000b7202 */ /* 0x001fca0000000f00 */
[----:B--2---:R0:W-:Y:S04]  /*04e0*/  STG.E.U8 desc[UR4][R10.64], R13 ;  /* 0x0000000d0a007986 */ /* 0x0041e8000c101104 */
[----:B------:R-:W2:Y:S01]  /*04f0*/  LDG.E.U8 R15, desc[UR4][R6.64+-0x3] ;  /* 0xfffffd04060f7981 */ /* 0x000ea2000c1e1100 */
[----:B------:R-:W-:Y:S02]  /*0500*/  IMAD.MOV.U32 R12, RZ, RZ, R18 ;  /* 0x000000ffff0c7224 */ /* 0x000fe400078e0012 */
[----:B0-----:R-:W-:-:S05]  /*0510*/  IMAD.MOV.U32 R13, RZ, RZ, R19 ;  /* 0x000000ffff0d7224 */ /* 0x001fca00078e0013 */
[----:B--2---:R0:W-:Y:S04]  /*0520*/  STG.E.U8 desc[UR4][R12.64], R15 ;  /* 0x0000000f0c007986 */ /* 0x0041e8000c101104 */
[----:B------:R-:W2:Y:S04]  /*0530*/  LDG.E.U8 R17, desc[UR4][R6.64+-0x2] ;  /* 0xfffffe0406117981 */ /* 0x000ea8000c1e1100 */
[----:B--2---:R1:W-:Y:S04]  /*0540*/  STG.E.U8 desc[UR4][R8.64+0x1], R17 ;  /* 0x0000011108007986 */ /* 0x0043e8000c101104 */
[----:B------:R-:W2:Y:S04]  /*0550*/  LDG.E.U8 R19, desc[UR4][R6.64+-0x1] ;  /* 0xffffff0406137981 */ /* 0x000ea8000c1e1100 */
[----:B--2---:R2:W-:Y:S04]  /*0560*/  STG.E.U8 desc[UR4][R10.64+0x1], R19 ;  /* 0x000001130a007986 */ /* 0x0045e8000c101104 */
[----:B------:R-:W3:Y:S04]  /*0570*/  LDG.E.U8 R21, desc[UR4][R6.64] ;  /* 0x0000000406157981 */ /* 0x000ee8000c1e1100 */
[----:B---3--:R3:W-:Y:S04]  /*0580*/  STG.E.U8 desc[UR4][R12.64+0x1], R21 ;  /* 0x000001150c007986 */ /* 0x0087e8000c101104 */
[----:B------:R-:W4:Y:S04]  /*0590*/  LDG.E.U8 R23, desc[UR4][R6.64+0x1] ;  /* 0x0000010406177981 */ /* 0x000f28000c1e1100 */
[----:B----4-:R-:W-:Y:S04]  /*05a0*/  STG.E.U8 desc[UR4][R8.64+0x2], R23 ;  /* 0x0000021708007986 */ /* 0x010fe8000c101104 */
[----:B------:R-:W4:Y:S04]  /*05b0*/  LDG.E.U8 R25, desc[UR4][R6.64+0x2] ;  /* 0x0000020406197981 */ /* 0x000f28000c1e1100 */
[----:B----4-:R-:W-:Y:S04]  /*05c0*/  STG.E.U8 desc[UR4][R10.64+0x2], R25 ;  /* 0x000002190a007986 */ /* 0x010fe8000c101104 */
[----:B0-----:R-:W4:Y:S04]  /*05d0*/  LDG.E.U8 R15, desc[UR4][R6.64+0x3] ;  /* 0x00000304060f7981 */ /* 0x001f28000c1e1100 */
[----:B----4-:R-:W-:Y:S04]  /*05e0*/  STG.E.U8 desc[UR4][R12.64+0x2], R15 ;  /* 0x0000020f0c007986 */ /* 0x010fe8000c101104 */
[----:B-1----:R-:W4:Y:S04]  /*05f0*/  LDG.E.U8 R17, desc[UR4][R6.64+0x4] ;  /* 0x0000040406117981 */ /* 0x002f28000c1e1100 */
[----:B----4-:R0:W-:Y:S04]  /*0600*/  STG.E.U8 desc[UR4][R8.64+0x3], R17 ;  /* 0x0000031108007986 */ /* 0x0101e8000c101104 */
[----:B--2---:R-:W2:Y:S01]  /*0610*/  LDG.E.U8 R19, desc[UR4][R6.64+0x5] ;  /* 0x0000050406137981 */ /* 0x004ea2000c1e1100 */
[----:B------:R-:W-:-:S05]  /*0620*/  VIADD R5, R5, 0xc ;  /* 0x0000000c05057836 */ /* 0x000fca0000000000 */
[----:B------:R-:W-:Y:S01]  /*0630*/  ISETP.GE.AND P0, PT, R5, R0, PT ;  /* 0x000000000500720c */ /* 0x000fe20003f06270 */
[----:B--2---:R1:W-:Y:S04]  /*0640*/  STG.E.U8 desc[UR4][R10.64+0x3], R19 ;  /* 0x000003130a007986 */ /* 0x0043e8000c101104 */
[----:B---3--:R-:W2:Y:S01]  /*0650*/  LDG.E.U8 R21, desc[UR4][R6.64+0x6] ;  /* 0x0000060406157981 */ /* 0x008ea2000c1e1100 */
[----:B------:R-:W-:Y:S02]  /*0660*/  IADD3 R4, P2, PT, R8, 0x4, RZ ;  /* 0x0000000408047810 */ /* 0x000fe40007f5e0ff */
[----:B------:R-:W-:Y:S02]  /*0670*/  IADD3 R16, P3, PT, R10, 0x4, RZ ;  /* 0x000000040a107810 */ /* 0x000fe40007f7e0ff */
[----:B------:R-:W-:Y:S01]  /*0680*/  IADD3 R18, P1, PT, R12, 0x4, RZ ;  /* 0x000000040c127810 */ /* 0x000fe20007f3e0ff */
[----:B0-----:R-:W-:-:S02]  /*0690*/  IMAD.X R9, RZ, RZ, R9, P2 ;  /* 0x000000ffff097224 */ /* 0x001fc400010e0609 */
[----:B------:R-:W-:Y:S01]  /*06a0*/  IMAD.X R17, RZ, RZ, R11, P3 ;  /* 0x000000ffff117224 */ /* 0x000fe200018e060b */
[----:B-1----:R-:W-:Y:S01]  /*06b0*/  IADD3.X R19, PT, PT, RZ, R13, RZ, P1, !PT ;  /* 0x0000000dff137210 */ /* 0x002fe20000ffe4ff */
[----:B--2---:R0:W-:Y:S01]  /*06c0*/  STG.E.U8 desc[UR4][R12.64+0x3], R21 ;  /* 0x000003150c007986 */ /* 0x0041e2000c101104 */
[----:B------:R-:W-:Y:S07]  /*06d0*/  @!P0 BRA `(.L_x_7) ;  /* 0xfffffffc005c8947 */ /* 0x000fee000383ffff */
[----:B------:R-:W-:Y:S05]  /*06e0*/  EXIT ;  /* 0x000000000000794d */ /* 0x000fea0003800000 */
.L_x_8:
        /* <DEDUP_REMOVED lines=9> */
.L_x_10:


//--------------------- .nv.shared.reserved.0     --------------------------
	.section	.nv.shared.reserved.0,"aw",@nobits
	.weak		__nv_reservedSMEM_offset_0_alias
	.size		__nv_reservedSMEM_offset_0_alias, 0, 64
	.other		__nv_reservedSMEM_offset_0_alias,@"STO_CUDA_RESERVED_SHARED STV_DEFAULT"
__nv_reservedSMEM_offset_0_alias:
	.zero		0
	.zero		64


//--------------------- .nv.constant0.ptoi_kernel --------------------------
	.section	.nv.constant0.ptoi_kernel,"a",@progbits
	.sectionflags	@""
	.align	4
.nv.constant0.ptoi_kernel:
	.zero		936


//--------------------- .nv.constant0.itop_kernel --------------------------
	.section	.nv.constant0.itop_kernel,"a",@progbits
	.sectionflags	@""
	.align	4
.nv.constant0.itop_kernel:
	.zero		920


//--------------------- SYMBOLS --------------------------

	.type		.nv.reservedSmem.offset0,@object
	.size		.nv.reservedSmem.offset0,0x4
